//
// Generated by NVIDIA NVVM Compiler
//
// Compiler Build ID: CL-36424714
// Cuda compilation tools, release 13.0, V13.0.88
// Based on NVVM 20.0.0
//

.version 9.0
.target sm_100
.address_size 64

	// .globl	_Z7mysgemmiiiPKfS0_Pf
// _ZZ7mysgemmiiiPKfS0_PfE4A_sh has been demoted
// _ZZ7mysgemmiiiPKfS0_PfE4B_sh has been demoted

.visible .entry _Z7mysgemmiiiPKfS0_Pf(
	.param .u32 _Z7mysgemmiiiPKfS0_Pf_param_0,
	.param .u32 _Z7mysgemmiiiPKfS0_Pf_param_1,
	.param .u32 _Z7mysgemmiiiPKfS0_Pf_param_2,
	.param .u64 .ptr .align 1 _Z7mysgemmiiiPKfS0_Pf_param_3,
	.param .u64 .ptr .align 1 _Z7mysgemmiiiPKfS0_Pf_param_4,
	.param .u64 .ptr .align 1 _Z7mysgemmiiiPKfS0_Pf_param_5
)
{
	.reg .pred 	%p<12>;
	.reg .b32 	%r<45>;
	.reg .b32 	%f<111>;
	.reg .b64 	%rd<13>;
	// demoted variable
	.shared .align 4 .b8 _ZZ7mysgemmiiiPKfS0_PfE4A_sh[4096];
	// demoted variable
	.shared .align 4 .b8 _ZZ7mysgemmiiiPKfS0_PfE4B_sh[4096];
	ld.param.u32 	%r23, [_Z7mysgemmiiiPKfS0_Pf_param_0];
	ld.param.u32 	%r24, [_Z7mysgemmiiiPKfS0_Pf_param_1];
	ld.param.u32 	%r25, [_Z7mysgemmiiiPKfS0_Pf_param_2];
	ld.param.u64 	%rd3, [_Z7mysgemmiiiPKfS0_Pf_param_3];
	ld.param.u64 	%rd4, [_Z7mysgemmiiiPKfS0_Pf_param_4];
	ld.param.u64 	%rd5, [_Z7mysgemmiiiPKfS0_Pf_param_5];
	mov.u32 	%r40, %tid.x;
	mov.u32 	%r42, %tid.y;
	mov.u32 	%r26, %ctaid.y;
	mov.u32 	%r27, %ntid.y;
	mad.lo.s32 	%r3, %r26, %r27, %r42;
	mov.u32 	%r28, %ctaid.x;
	mov.u32 	%r29, %ntid.x;
	mad.lo.s32 	%r4, %r28, %r29, %r40;
	setp.lt.s32 	%p1, %r25, -30;
	mov.f32 	%f110, 0f00000000;
	@%p1 bra 	$L__BB0_7;
	add.s32 	%r30, %r25, -1;
	shr.s32 	%r31, %r30, 31;
	shr.u32 	%r32, %r31, 27;
	add.s32 	%r33, %r30, %r32;
	shr.s32 	%r34, %r33, 5;
	neg.s32 	%r44, %r34;
	shl.b32 	%r35, %r42, 7;
	mov.u32 	%r36, _ZZ7mysgemmiiiPKfS0_PfE4A_sh;
	add.s32 	%r5, %r36, %r35;
	shl.b32 	%r37, %r40, 2;
	add.s32 	%r6, %r5, %r37;
	mov.u32 	%r38, _ZZ7mysgemmiiiPKfS0_PfE4B_sh;
	add.s32 	%r8, %r38, %r37;
	add.s32 	%r7, %r8, %r35;
	mad.lo.s32 	%r43, %r42, %r24, %r4;
	shl.b32 	%r11, %r24, 5;
	mad.lo.s32 	%r41, %r25, %r3, %r40;
	cvta.to.global.u64 	%rd1, %rd3;
	cvta.to.global.u64 	%rd2, %rd4;
	mov.f32 	%f110, 0f00000000;
$L__BB0_2:
	setp.ge.s32 	%p2, %r3, %r23;
	setp.ge.s32 	%p3, %r40, %r25;
	mov.f32 	%f108, 0f00000000;
	or.pred  	%p4, %p2, %p3;
	@%p4 bra 	$L__BB0_4;
	mul.wide.s32 	%rd6, %r41, 4;
	add.s64 	%rd7, %rd1, %rd6;
	ld.global.f32 	%f108, [%rd7];
$L__BB0_4:
	setp.ge.s32 	%p5, %r4, %r24;
	st.shared.f32 	[%r6], %f108;
	setp.ge.s32 	%p6, %r42, %r25;
	mov.f32 	%f109, 0f00000000;
	or.pred  	%p7, %p5, %p6;
	@%p7 bra 	$L__BB0_6;
	mul.wide.s32 	%rd8, %r43, 4;
	add.s64 	%rd9, %rd2, %rd8;
	ld.global.f32 	%f109, [%rd9];
$L__BB0_6:
	st.shared.f32 	[%r7], %f109;
	bar.sync 	0;
	ld.shared.f32 	%f12, [%r5];
	ld.shared.f32 	%f13, [%r8];
	fma.rn.f32 	%f14, %f12, %f13, %f110;
	ld.shared.f32 	%f15, [%r5+4];
	ld.shared.f32 	%f16, [%r8+128];
	fma.rn.f32 	%f17, %f15, %f16, %f14;
	ld.shared.f32 	%f18, [%r5+8];
	ld.shared.f32 	%f19, [%r8+256];
	fma.rn.f32 	%f20, %f18, %f19, %f17;
	ld.shared.f32 	%f21, [%r5+12];
	ld.shared.f32 	%f22, [%r8+384];
	fma.rn.f32 	%f23, %f21, %f22, %f20;
	ld.shared.f32 	%f24, [%r5+16];
	ld.shared.f32 	%f25, [%r8+512];
	fma.rn.f32 	%f26, %f24, %f25, %f23;
	ld.shared.f32 	%f27, [%r5+20];
	ld.shared.f32 	%f28, [%r8+640];
	fma.rn.f32 	%f29, %f27, %f28, %f26;
	ld.shared.f32 	%f30, [%r5+24];
	ld.shared.f32 	%f31, [%r8+768];
	fma.rn.f32 	%f32, %f30, %f31, %f29;
	ld.shared.f32 	%f33, [%r5+28];
	ld.shared.f32 	%f34, [%r8+896];
	fma.rn.f32 	%f35, %f33, %f34, %f32;
	ld.shared.f32 	%f36, [%r5+32];
	ld.shared.f32 	%f37, [%r8+1024];
	fma.rn.f32 	%f38, %f36, %f37, %f35;
	ld.shared.f32 	%f39, [%r5+36];
	ld.shared.f32 	%f40, [%r8+1152];
	fma.rn.f32 	%f41, %f39, %f40, %f38;
	ld.shared.f32 	%f42, [%r5+40];
	ld.shared.f32 	%f43, [%r8+1280];
	fma.rn.f32 	%f44, %f42, %f43, %f41;
	ld.shared.f32 	%f45, [%r5+44];
	ld.shared.f32 	%f46, [%r8+1408];
	fma.rn.f32 	%f47, %f45, %f46, %f44;
	ld.shared.f32 	%f48, [%r5+48];
	ld.shared.f32 	%f49, [%r8+1536];
	fma.rn.f32 	%f50, %f48, %f49, %f47;
	ld.shared.f32 	%f51, [%r5+52];
	ld.shared.f32 	%f52, [%r8+1664];
	fma.rn.f32 	%f53, %f51, %f52, %f50;
	ld.shared.f32 	%f54, [%r5+56];
	ld.shared.f32 	%f55, [%r8+1792];
	fma.rn.f32 	%f56, %f54, %f55, %f53;
	ld.shared.f32 	%f57, [%r5+60];
	ld.shared.f32 	%f58, [%r8+1920];
	fma.rn.f32 	%f59, %f57, %f58, %f56;
	ld.shared.f32 	%f60, [%r5+64];
	ld.shared.f32 	%f61, [%r8+2048];
	fma.rn.f32 	%f62, %f60, %f61, %f59;
	ld.shared.f32 	%f63, [%r5+68];
	ld.shared.f32 	%f64, [%r8+2176];
	fma.rn.f32 	%f65, %f63, %f64, %f62;
	ld.shared.f32 	%f66, [%r5+72];
	ld.shared.f32 	%f67, [%r8+2304];
	fma.rn.f32 	%f68, %f66, %f67, %f65;
	ld.shared.f32 	%f69, [%r5+76];
	ld.shared.f32 	%f70, [%r8+2432];
	fma.rn.f32 	%f71, %f69, %f70, %f68;
	ld.shared.f32 	%f72, [%r5+80];
	ld.shared.f32 	%f73, [%r8+2560];
	fma.rn.f32 	%f74, %f72, %f73, %f71;
	ld.shared.f32 	%f75, [%r5+84];
	ld.shared.f32 	%f76, [%r8+2688];
	fma.rn.f32 	%f77, %f75, %f76, %f74;
	ld.shared.f32 	%f78, [%r5+88];
	ld.shared.f32 	%f79, [%r8+2816];
	fma.rn.f32 	%f80, %f78, %f79, %f77;
	ld.shared.f32 	%f81, [%r5+92];
	ld.shared.f32 	%f82, [%r8+2944];
	fma.rn.f32 	%f83, %f81, %f82, %f80;
	ld.shared.f32 	%f84, [%r5+96];
	ld.shared.f32 	%f85, [%r8+3072];
	fma.rn.f32 	%f86, %f84, %f85, %f83;
	ld.shared.f32 	%f87, [%r5+100];
	ld.shared.f32 	%f88, [%r8+3200];
	fma.rn.f32 	%f89, %f87, %f88, %f86;
	ld.shared.f32 	%f90, [%r5+104];
	ld.shared.f32 	%f91, [%r8+3328];
	fma.rn.f32 	%f92, %f90, %f91, %f89;
	ld.shared.f32 	%f93, [%r5+108];
	ld.shared.f32 	%f94, [%r8+3456];
	fma.rn.f32 	%f95, %f93, %f94, %f92;
	ld.shared.f32 	%f96, [%r5+112];
	ld.shared.f32 	%f97, [%r8+3584];
	fma.rn.f32 	%f98, %f96, %f97, %f95;
	ld.shared.f32 	%f99, [%r5+116];
	ld.shared.f32 	%f100, [%r8+3712];
	fma.rn.f32 	%f101, %f99, %f100, %f98;
	ld.shared.f32 	%f102, [%r5+120];
	ld.shared.f32 	%f103, [%r8+3840];
	fma.rn.f32 	%f104, %f102, %f103, %f101;
	ld.shared.f32 	%f105, [%r5+124];
	ld.shared.f32 	%f106, [%r8+3968];
	fma.rn.f32 	%f110, %f105, %f106, %f104;
	bar.sync 	0;
	add.s32 	%r44, %r44, 1;
	add.s32 	%r43, %r43, %r11;
	add.s32 	%r42, %r42, 32;
	add.s32 	%r41, %r41, 32;
	add.s32 	%r40, %r40, 32;
	setp.ne.s32 	%p8, %r44, 1;
	@%p8 bra 	$L__BB0_2;
$L__BB0_7:
	setp.ge.s32 	%p9, %r3, %r23;
	setp.ge.s32 	%p10, %r4, %r24;
	or.pred  	%p11, %p9, %p10;
	@%p11 bra 	$L__BB0_9;
	mad.lo.s32 	%r39, %r24, %r3, %r4;
	cvta.to.global.u64 	%rd10, %rd5;
	mul.wide.s32 	%rd11, %r39, 4;
	add.s64 	%rd12, %rd10, %rd11;
	st.global.f32 	[%rd12], %f110;
$L__BB0_9:
	ret;

}


// ===== COMPILED SASS (sm_100) =====

	.target	sm_100

	.elftype	@"ET_EXEC"


//--------------------- .note.nv.tkinfo           --------------------------
	.section	.note.nv.tkinfo,"",@"SHT_NOTE"
	.sectionflags	@"SHF_NOTE_NV_TKINFO"
	.tkinfo
        /*0018*/ 	.word	0x00000002
        /*0030*/ 	.string	""
        /*0030*/ 	.string	"ptxas"
        /*0030*/ 	.string	"Cuda compilation tools, release 13.0, V13.0.88"
        /*0030*/ 	.string	"Build cuda_13.0.r13.0/compiler.36424714_0"
        /*0030*/ 	.string	"-arch sm_100 -m 64 "



//--------------------- .note.nv.cuinfo           --------------------------
	.section	.note.nv.cuinfo,"",@"SHT_NOTE"
	.sectionflags	@"SHF_NOTE_NV_CUINFO"
        /*0018*/ 	.short	0x0002
        /*001a*/ 	.short	0x0064
        /*001c*/ 	.short	0x0082
	.zero		2


//--------------------- .nv.info                  --------------------------
	.section	.nv.info,"",@"SHT_CUDA_INFO"
	.align	4


	//----- nvinfo : EIATTR_REGCOUNT
	.align		4
        /*0000*/ 	.byte	0x04, 0x2f
        /*0002*/ 	.short	(.L_1 - .L_0)
	.align		4
.L_0:
        /*0004*/ 	.word	index@(_Z7mysgemmiiiPKfS0_Pf)
        /*0008*/ 	.word	0x00000020


	//----- nvinfo : EIATTR_FRAME_SIZE
	.align		4
.L_1:
        /*000c*/ 	.byte	0x04, 0x11
        /*000e*/ 	.short	(.L_3 - .L_2)
	.align		4
.L_2:
        /*0010*/ 	.word	index@(_Z7mysgemmiiiPKfS0_Pf)
        /*0014*/ 	.word	0x00000000


	//----- nvinfo : EIATTR_MIN_STACK_SIZE
	.align		4
.L_3:
        /*0018*/ 	.byte	0x04, 0x12
        /*001a*/ 	.short	(.L_5 - .L_4)
	.align		4
.L_4:
        /*001c*/ 	.word	index@(_Z7mysgemmiiiPKfS0_Pf)
        /*0020*/ 	.word	0x00000000
.L_5:


//--------------------- .nv.compat                --------------------------
	.section	.nv.compat,"",@"SHT_CUDA_COMPAT_INFO"
	.align	4
        /*0000*/ 	.byte	0x02, 0x09, 0x00, 0x00, 0x02, 0x02, 0x01, 0x00, 0x02, 0x05, 0x05, 0x00, 0x03, 0x07, 0x01, 0x01
        /*0010*/ 	.byte	0x02, 0x03, 0x00, 0x00, 0x02, 0x06, 0x01, 0x00, 0x04, 0x0b, 0x08, 0x00, 0x09, 0x00, 0x00, 0x00
        /*0020*/ 	.byte	0x00, 0x00, 0x00, 0x00


//--------------------- .nv.info._Z7mysgemmiiiPKfS0_Pf --------------------------
	.section	.nv.info._Z7mysgemmiiiPKfS0_Pf,"",@"SHT_CUDA_INFO"
	.sectionflags	@""
	.align	4


	//----- nvinfo : EIATTR_CUDA_API_VERSION
	.align		4
        /*0000*/ 	.byte	0x04, 0x37
        /*0002*/ 	.short	(.L_7 - .L_6)
.L_6:
        /*0004*/ 	.word	0x00000082


	//----- nvinfo : EIATTR_KPARAM_INFO
	.align		4
.L_7:
        /*0008*/ 	.byte	0x04, 0x17
        /*000a*/ 	.short	(.L_9 - .L_8)
.L_8:
        /*000c*/ 	.word	0x00000000
        /*0010*/ 	.short	0x0005
        /*0012*/ 	.short	0x0020
        /*0014*/ 	.byte	0x00, 0xf5, 0x21, 0x00


	//----- nvinfo : EIATTR_KPARAM_INFO
	.align		4
.L_9:
        /*0018*/ 	.byte	0x04, 0x17
        /*001a*/ 	.short	(.L_11 - .L_10)
.L_10:
        /*001c*/ 	.word	0x00000000
        /*0020*/ 	.short	0x0004
        /*0022*/ 	.short	0x0018
        /*0024*/ 	.byte	0x00, 0xf5, 0x21, 0x00


	//----- nvinfo : EIATTR_KPARAM_INFO
	.align		4
.L_11:
        /*0028*/ 	.byte	0x04, 0x17
        /*002a*/ 	.short	(.L_13 - .L_12)
.L_12:
        /*002c*/ 	.word	0x00000000
        /*0030*/ 	.short	0x0003
        /*0032*/ 	.short	0x0010
        /*0034*/ 	.byte	0x00, 0xf5, 0x21, 0x00


	//----- nvinfo : EIATTR_KPARAM_INFO
	.align		4
.L_13:
        /*0038*/ 	.byte	0x04, 0x17
        /*003a*/ 	.short	(.L_15 - .L_14)
.L_14:
        /*003c*/ 	.word	0x00000000
        /*0040*/ 	.short	0x0002
        /*0042*/ 	.short	0x0008
        /*0044*/ 	.byte	0x00, 0xf0, 0x11, 0x00


	//----- nvinfo : EIATTR_KPARAM_INFO
	.align		4
.L_15:
        /*0048*/ 	.byte	0x04, 0x17
        /*004a*/ 	.short	(.L_17 - .L_16)
.L_16:
        /*004c*/ 	.word	0x00000000
        /*0050*/ 	.short	0x0001
        /*0052*/ 	.short	0x0004
        /*0054*/ 	.byte	0x00, 0xf0, 0x11, 0x00


	//----- nvinfo : EIATTR_KPARAM_INFO
	.align		4
.L_17:
        /*0058*/ 	.byte	0x04, 0x17
        /*005a*/ 	.short	(.L_19 - .L_18)
.L_18:
        /*005c*/ 	.word	0x00000000
        /*0060*/ 	.short	0x0000
        /*0062*/ 	.short	0x0000
        /*0064*/ 	.byte	0x00, 0xf0, 0x11, 0x00


	//----- nvinfo : EIATTR_SPARSE_MMA_MASK
	.align		4
.L_19:
        /*0068*/ 	.byte	0x03, 0x50
        /*006a*/ 	.short	0x0000


	//----- nvinfo : EIATTR_MAXREG_COUNT
	.align		4
        /*006c*/ 	.byte	0x03, 0x1b
        /*006e*/ 	.short	0x00ff


	//----- nvinfo : EIATTR_NUM_BARRIERS
	.align		4
        /*0070*/ 	.byte	0x02, 0x4c
        /*0072*/ 	.byte	0x01
	.zero		1


	//----- nvinfo : EIATTR_MERCURY_ISA_VERSION
	.align		4
        /*0074*/ 	.byte	0x03, 0x5f
        /*0076*/ 	.short	0x0101


	//----- nvinfo : EIATTR_VRC_CTA_INIT_COUNT
	.align		4
        /*0078*/ 	.byte	0x02, 0x4a
	.zero		1
	.zero		1


	//----- nvinfo : EIATTR_EXIT_INSTR_OFFSETS
	.align		4
        /*007c*/ 	.byte	0x04, 0x1c
        /*007e*/ 	.short	(.L_21 - .L_20)


	//   ....[0]....
.L_20:
        /*0080*/ 	.word	0x00000850


	//   ....[1]....
        /*0084*/ 	.word	0x000008a0


	//----- nvinfo : EIATTR_CBANK_PARAM_SIZE
	.align		4
.L_21:
        /*0088*/ 	.byte	0x03, 0x19
        /*008a*/ 	.short	0x0028


	//----- nvinfo : EIATTR_PARAM_CBANK
	.align		4
        /*008c*/ 	.byte	0x04, 0x0a
        /*008e*/ 	.short	(.L_23 - .L_22)
	.align		4
.L_22:
        /*0090*/ 	.word	index@(.nv.constant0._Z7mysgemmiiiPKfS0_Pf)
        /*0094*/ 	.short	0x0380
        /*0096*/ 	.short	0x0028


	//----- nvinfo : EIATTR_SW_WAR
	.align		4
.L_23:
        /*0098*/ 	.byte	0x04, 0x36
        /*009a*/ 	.short	(.L_25 - .L_24)
.L_24:
        /*009c*/ 	.word	0x00000008
.L_25:


//--------------------- .nv.callgraph             --------------------------
	.section	.nv.callgraph,"",@"SHT_CUDA_CALLGRAPH"
	.align	4
	.sectionentsize	8
	.align		4
        /*0000*/ 	.word	0x00000000
	.align		4
        /*0004*/ 	.word	0xffffffff
	.align		4
        /*0008*/ 	.word	0x00000000
	.align		4
        /*000c*/ 	.word	0xfffffffe
	.align		4
        /*0010*/ 	.word	0x00000000
	.align		4
        /*0014*/ 	.word	0xfffffffd
	.align		4
        /*0018*/ 	.word	0x00000000
	.align		4
        /*001c*/ 	.word	0xfffffffc


//--------------------- .text._Z7mysgemmiiiPKfS0_Pf --------------------------
	.section	.text._Z7mysgemmiiiPKfS0_Pf,"ax",@progbits
	.align	128
        .global         _Z7mysgemmiiiPKfS0_Pf
        .type           _Z7mysgemmiiiPKfS0_Pf,@function
        .size           _Z7mysgemmiiiPKfS0_Pf,(.L_x_3 - _Z7mysgemmiiiPKfS0_Pf)
        .other          _Z7mysgemmiiiPKfS0_Pf,@"STO_CUDA_ENTRY STV_DEFAULT"
_Z7mysgemmiiiPKfS0_Pf:
.text._Z7mysgemmiiiPKfS0_Pf:
[----:B------:R-:W-:Y:S01]  /*0000*/  LDC R1, c[0x0][0x37c] ;  /* 0x0000df00ff017b82 */ /* 0x000fe20000000800 */
[----:B------:R-:W0:Y:S01]  /*0010*/  S2R R17, SR_TID.Y ;  /* 0x0000000000117919 */ /* 0x000e220000002200 */
[----:B------:R-:W1:Y:S06]  /*0020*/  LDCU UR9, c[0x0][0x388] ;  /* 0x00007100ff0977ac */ /* 0x000e6c0008000800 */
[----:B------:R-:W0:Y:S01]  /*0030*/  LDC R0, c[0x0][0x364] ;  /* 0x0000d900ff007b82 */ /* 0x000e220000000800 */
[----:B------:R-:W-:Y:S01]  /*0040*/  HFMA2 R21, -RZ, RZ, 0, 0 ;  /* 0x00000000ff157431 */ /* 0x000fe200000001ff */
[----:B------:R-:W2:Y:S01]  /*0050*/  S2R R16, SR_TID.X ;  /* 0x0000000000107919 */ /* 0x000ea20000002100 */
[----:B------:R-:W3:Y:S05]  /*0060*/  LDCU.64 UR10, c[0x0][0x358] ;  /* 0x00006b00ff0a77ac */ /* 0x000eea0008000a00 */
[----:B------:R-:W0:Y:S08]  /*0070*/  S2UR UR4, SR_CTAID.Y ;  /* 0x00000000000479c3 */ /* 0x000e300000002600 */
[----:B------:R-:W2:Y:S01]  /*0080*/  S2UR UR5, SR_CTAID.X ;  /* 0x00000000000579c3 */ /* 0x000ea20000002500 */
[----:B-1----:R-:W-:-:S07]  /*0090*/  UISETP.GE.AND UP0, UPT, UR9, -0x1e, UPT ;  /* 0xffffffe20900788c */ /* 0x002fce000bf06270 */
[----:B------:R-:W2:Y:S01]  /*00a0*/  LDC R3, c[0x0][0x360] ;  /* 0x0000d800ff037b82 */ /* 0x000ea20000000800 */
[----:B0-----:R-:W-:Y:S02]  /*00b0*/  IMAD R19, R0, UR4, R17 ;  /* 0x0000000400137c24 */ /* 0x001fe4000f8e0211 */
[----:B--2---:R-:W-:Y:S01]  /*00c0*/  IMAD R18, R3, UR5, R16 ;  /* 0x0000000503127c24 */ /* 0x004fe2000f8e0210 */
[----:B---3--:R-:W-:Y:S06]  /*00d0*/  BRA.U !UP0, `(.L_x_0) ;  /* 0x0000000508d07547 */ /* 0x008fec000b800000 */
[----:B------:R-:W0:Y:S01]  /*00e0*/  S2UR UR7, SR_CgaCtaId ;  /* 0x00000000000779c3 */ /* 0x000e220000008800 */
[----:B------:R-:W1:Y:S01]  /*00f0*/  LDCU UR12, c[0x0][0x384] ;  /* 0x00007080ff0c77ac */ /* 0x000e620008000800 */
[----:B------:R-:W-:Y:S01]  /*0100*/  MOV R21, RZ ;  /* 0x000000ff00157202 */ /* 0x000fe20000000f00 */
[----:B------:R-:W-:Y:S01]  /*0110*/  IMAD R6, R19, UR9, R16 ;  /* 0x0000000913067c24 */ /* 0x000fe2000f8e0210 */
[----:B------:R-:W-:Y:S01]  /*0120*/  UMOV UR6, 0x400 ;  /* 0x0000040000067882 */ /* 0x000fe20000000000 */
[----:B------:R-:W-:-:S03]  /*0130*/  UIADD3 UR4, UPT, UPT, UR9, -0x1, URZ ;  /* 0xffffffff09047890 */ /* 0x000fc6000fffe0ff */
[----:B------:R-:W2:Y:S01]  /*0140*/  LDC R0, c[0x0][0x384] ;  /* 0x0000e100ff007b82 */ /* 0x000ea20000000800 */
[----:B------:R-:W3:Y:S01]  /*0150*/  LDCU UR14, c[0x0][0x388] ;  /* 0x00007100ff0e77ac */ /* 0x000ee20008000800 */
[----:B------:R-:W-:Y:S01]  /*0160*/  USHF.R.S32.HI UR5, URZ, 0x1f, UR4 ;  /* 0x0000001fff057899 */ /* 0x000fe20008011404 */
[----:B------:R-:W4:Y:S03]  /*0170*/  LDCU UR13, c[0x0][0x380] ;  /* 0x00007000ff0d77ac */ /* 0x000f260008000800 */
[----:B------:R-:W-:Y:S01]  /*0180*/  ULEA.HI UR5, UR5, UR4, URZ, 0x5 ;  /* 0x0000000405057291 */ /* 0x000fe2000f8f28ff */
[----:B-1----:R-:W-:-:S03]  /*0190*/  IMAD R7, R17, UR12, R18 ;  /* 0x0000000c11077c24 */ /* 0x002fc6000f8e0212 */
[----:B------:R-:W-:Y:S02]  /*01a0*/  USHF.R.S32.HI UR5, URZ, 0x5, UR5 ;  /* 0x00000005ff057899 */ /* 0x000fe40008011405 */
[----:B0-----:R-:W-:Y:S02]  /*01b0*/  ULEA UR8, UR7, UR6, 0x18 ;  /* 0x0000000607087291 */ /* 0x001fe4000f8ec0ff */
[----:B------:R-:W-:Y:S02]  /*01c0*/  UIADD3 UR6, UPT, UPT, UR6, 0x1000, URZ ;  /* 0x0000100006067890 */ /* 0x000fe4000fffe0ff */
[----:B------:R-:W-:Y:S02]  /*01d0*/  UIADD3 UR5, UPT, UPT, -UR5, URZ, URZ ;  /* 0x000000ff05057290 */ /* 0x000fe4000fffe1ff */
[----:B------:R-:W-:Y:S01]  /*01e0*/  ULEA UR6, UR7, UR6, 0x18 ;  /* 0x0000000607067291 */ /* 0x000fe2000f8ec0ff */
[----:B------:R-:W-:-:S04]  /*01f0*/  LEA R5, R17, UR8, 0x7 ;  /* 0x0000000811057c11 */ /* 0x000fc8000f8e38ff */
[C---:B------:R-:W-:Y:S02]  /*0200*/  LEA R4, R16.reuse, R5, 0x2 ;  /* 0x0000000510047211 */ /* 0x040fe400078e10ff */
[----:B------:R-:W-:-:S04]  /*0210*/  LEA R2, R16, UR6, 0x2 ;  /* 0x0000000610027c11 */ /* 0x000fc8000f8e10ff */
[----:B---34-:R-:W-:-:S07]  /*0220*/  LEA R3, R17, R2, 0x7 ;  /* 0x0000000211037211 */ /* 0x018fce00078e38ff */
.L_x_1:
[----:B------:R-:W-:Y:S01]  /*0230*/  ISETP.GE.AND P1, PT, R16, UR14, PT ;  /* 0x0000000e10007c0c */ /* 0x000fe2000bf26270 */
[----:B------:R-:W-:Y:S01]  /*0240*/  HFMA2 R24, -RZ, RZ, 0, 0 ;  /* 0x00000000ff187431 */ /* 0x000fe200000001ff */
[----:B------:R-:W-:Y:S02]  /*0250*/  ISETP.GE.AND P0, PT, R17, UR14, PT ;  /* 0x0000000e11007c0c */ /* 0x000fe4000bf06270 */
[----:B------:R-:W-:Y:S02]  /*0260*/  ISETP.GE.OR P1, PT, R19, UR13, P1 ;  /* 0x0000000d13007c0c */ /* 0x000fe40008f26670 */
[----:B--2---:R-:W-:Y:S02]  /*0270*/  ISETP.GE.OR P0, PT, R18, R0, P0 ;  /* 0x000000001200720c */ /* 0x004fe40000706670 */
[----:B------:R-:W-:-:S09]  /*0280*/  MOV R29, RZ ;  /* 0x000000ff001d7202 */ /* 0x000fd20000000f00 */
[----:B------:R-:W0:Y:S08]  /*0290*/  @!P1 LDC.64 R10, c[0x0][0x390] ;  /* 0x0000e400ff0a9b82 */ /* 0x000e300000000a00 */
[----:B------:R-:W1:Y:S01]  /*02a0*/  @!P0 LDC.64 R8, c[0x0][0x398] ;  /* 0x0000e600ff088b82 */ /* 0x000e620000000a00 */
[----:B0-----:R-:W-:-:S05]  /*02b0*/  @!P1 IMAD.WIDE R10, R6, 0x4, R10 ;  /* 0x00000004060a9825 */ /* 0x001fca00078e020a */
[----:B------:R-:W2:Y:S01]  /*02c0*/  @!P1 LDG.E R29, desc[UR10][R10.64] ;  /* 0x0000000a0a1d9981 */ /* 0x000ea2000c1e1900 */
[----:B-1----:R-:W-:-:S05]  /*02d0*/  @!P0 IMAD.WIDE R22, R7, 0x4, R8 ;  /* 0x0000000407168825 */ /* 0x002fca00078e0208 */
[----:B------:R-:W3:Y:S01]  /*02e0*/  @!P0 LDG.E R24, desc[UR10][R22.64] ;  /* 0x0000000a16188981 */ /* 0x000ee2000c1e1900 */
[----:B------:R-:W-:-:S04]  /*02f0*/  UIADD3 UR5, UPT, UPT, UR5, 0x1, URZ ;  /* 0x0000000105057890 */ /* 0x000fc8000fffe0ff */
[----:B------:R-:W-:Y:S01]  /*0300*/  UISETP.NE.AND UP0, UPT, UR5, 0x1, UPT ;  /* 0x000000010500788c */ /* 0x000fe2000bf05270 */
[----:B------:R-:W-:Y:S01]  /*0310*/  IADD3 R17, PT, PT, R17, 0x20, RZ ;  /* 0x0000002011117810 */ /* 0x000fe20007ffe0ff */
[----:B--2---:R-:W-:Y:S04]  /*0320*/  STS [R4], R29 ;  /* 0x0000001d04007388 */ /* 0x004fe80000000800 */
[----:B---3--:R-:W-:Y:S01]  /*0330*/  STS [R3], R24 ;  /* 0x0000001803007388 */ /* 0x008fe20000000800 */
[----:B------:R-:W-:Y:S06]  /*0340*/  BAR.SYNC.DEFER_BLOCKING 0x0 ;  /* 0x0000000000007b1d */ /* 0x000fec0000010000 */
[----:B------:R-:W-:Y:S04]  /*0350*/  LDS R28, [R2] ;  /* 0x00000000021c7984 */ /* 0x000fe80000000800 */
[----:B------:R-:W0:Y:S04]  /*0360*/  LDS.128 R12, [R5] ;  /* 0x00000000050c7984 */ /* 0x000e280000000c00 */
[----:B------:R-:W1:Y:S04]  /*0370*/  LDS R23, [R2+0x80] ;  /* 0x0000800002177984 */ /* 0x000e680000000800 */
[----:B------:R-:W2:Y:S04]  /*0380*/  LDS R27, [R2+0x100] ;  /* 0x00010000021b7984 */ /* 0x000ea80000000800 */
[----:B------:R-:W3:Y:S04]  /*0390*/  LDS R26, [R2+0x180] ;  /* 0x00018000021a7984 */ /* 0x000ee80000000800 */
[----:B------:R-:W-:Y:S04]  /*03a0*/  LDS R25, [R2+0x200] ;  /* 0x0002000002197984 */ /* 0x000fe80000000800 */
[----:B------:R-:W4:Y:S04]  /*03b0*/  LDS.128 R8, [R5+0x10] ;  /* 0x0000100005087984 */ /* 0x000f280000000c00 */
[----:B------:R-:W5:Y:S04]  /*03c0*/  LDS R20, [R2+0x280] ;  /* 0x0002800002147984 */ /* 0x000f680000000800 */
[----:B------:R-:W-:Y:S04]  /*03d0*/  LDS R24, [R2+0x380] ;  /* 0x0003800002187984 */ /* 0x000fe80000000800 */
[----:B------:R-:W-:Y:S01]  /*03e0*/  LDS R22, [R2+0x480] ;  /* 0x0004800002167984 */ /* 0x000fe20000000800 */
[----:B0-----:R-:W-:-:S03]  /*03f0*/  FFMA R12, R12, R28, R21 ;  /* 0x0000001c0c0c7223 */ /* 0x001fc60000000015 */
[----:B------:R-:W0:Y:S01]  /*0400*/  LDS R21, [R2+0x300] ;  /* 0x0003000002157984 */ /* 0x000e220000000800 */
[----:B-1----:R-:W-:-:S03]  /*0410*/  FFMA R12, R23, R13, R12 ;  /* 0x0000000d170c7223 */ /* 0x002fc6000000000c */
[----:B------:R-:W-:Y:S01]  /*0420*/  LDS R23, [R2+0x400] ;  /* 0x0004000002177984 */ /* 0x000fe20000000800 */
[----:B--2---:R-:W-:-:S04]  /*0430*/  FFMA R27, R27, R14, R12 ;  /* 0x0000000e1b1b7223 */ /* 0x004fc8000000000c */
[----:B---3--:R-:W-:Y:S02]  /*0440*/  FFMA R27, R26, R15, R27 ;  /* 0x0000000f1a1b7223 */ /* 0x008fe4000000001b */
[----:B------:R-:W1:Y:S04]  /*0450*/  LDS.128 R12, [R5+0x20] ;  /* 0x00002000050c7984 */ /* 0x000e680000000c00 */
[----:B------:R-:W-:Y:S01]  /*0460*/  LDS R26, [R2+0x580] ;  /* 0x00058000021a7984 */ /* 0x000fe20000000800 */
[----:B----4-:R-:W-:-:S03]  /*0470*/  FFMA R27, R8, R25, R27 ;  /* 0x00000019081b7223 */ /* 0x010fc6000000001b */
[----:B------:R-:W2:Y:S01]  /*0480*/  LDS R25, [R2+0x500] ;  /* 0x0005000002197984 */ /* 0x000ea20000000800 */
[----:B-----5:R-:W-:-:S04]  /*0490*/  FFMA R20, R20, R9, R27 ;  /* 0x0000000914147223 */ /* 0x020fc8000000001b */
[----:B0-----:R-:W-:Y:S02]  /*04a0*/  FFMA R21, R21, R10, R20 ;  /* 0x0000000a15157223 */ /* 0x001fe40000000014 */
[----:B------:R-:W-:Y:S02]  /*04b0*/  LDS R20, [R2+0x680] ;  /* 0x0006800002147984 */ /* 0x000fe40000000800 */
[----:B------:R-:W-:Y:S02]  /*04c0*/  FFMA R27, R24, R11, R21 ;  /* 0x0000000b181b7223 */ /* 0x000fe40000000015 */
[----:B------:R-:W-:Y:S04]  /*04d0*/  LDS R21, [R2+0x600] ;  /* 0x0006000002157984 */ /* 0x000fe80000000800 */
[----:B------:R-:W0:Y:S01]  /*04e0*/  LDS.128 R8, [R5+0x30] ;  /* 0x0000300005087984 */ /* 0x000e220000000c00 */
[----:B-1----:R-:W-:-:S03]  /*04f0*/  FFMA R27, R12, R23, R27 ;  /* 0x000000170c1b7223 */ /* 0x002fc6000000001b */
[----:B------:R-:W1:Y:S01]  /*0500*/  LDS R23, [R2+0x700] ;  /* 0x0007000002177984 */ /* 0x000e620000000800 */
[----:B------:R-:W-:-:S03]  /*0510*/  FFMA R22, R22, R13, R27 ;  /* 0x0000000d16167223 */ /* 0x000fc6000000001b */
[----:B------:R-:W3:Y:S01]  /*0520*/  LDS R24, [R2+0x780] ;  /* 0x0007800002187984 */ /* 0x000ee20000000800 */
[----:B--2---:R-:W-:-:S03]  /*0530*/  FFMA R25, R25, R14, R22 ;  /* 0x0000000e19197223 */ /* 0x004fc60000000016 */
[----:B------:R-:W-:Y:S01]  /*0540*/  LDS R22, [R2+0x880] ;  /* 0x0008800002167984 */ /* 0x000fe20000000800 */
[----:B------:R-:W-:-:S03]  /*0550*/  FFMA R27, R26, R15, R25 ;  /* 0x0000000f1a1b7223 */ /* 0x000fc60000000019 */
[----:B------:R-:W-:Y:S04]  /*0560*/  LDS R25, [R2+0x800] ;  /* 0x0008000002197984 */ /* 0x000fe80000000800 */
[----:B------:R-:W2:Y:S04]  /*0570*/  LDS.128 R12, [R5+0x40] ;  /* 0x00004000050c7984 */ /* 0x000ea80000000c00 */
[----:B------:R-:W-:Y:S01]  /*0580*/  LDS R26, [R2+0x980] ;  /* 0x00098000021a7984 */ /* 0x000fe20000000800 */
[----:B0-----:R-:W-:-:S03]  /*0590*/  FFMA R27, R8, R21, R27 ;  /* 0x00000015081b7223 */ /* 0x001fc6000000001b */
[----:B------:R-:W0:Y:S01]  /*05a0*/  LDS R21, [R2+0x900] ;  /* 0x0009000002157984 */ /* 0x000e220000000800 */
[----:B------:R-:W-:-:S04]  /*05b0*/  FFMA R20, R20, R9, R27 ;  /* 0x0000000914147223 */ /* 0x000fc8000000001b */
[----:B-1----:R-:W-:Y:S02]  /*05c0*/  FFMA R23, R23, R10, R20 ;  /* 0x0000000a17177223 */ /* 0x002fe40000000014 */
[----:B------:R-:W-:Y:S02]  /*05d0*/  LDS R20, [R2+0xa80] ;  /* 0x000a800002147984 */ /* 0x000fe40000000800 */
[----:B---3--:R-:W-:Y:S02]  /*05e0*/  FFMA R27, R24, R11, R23 ;  /* 0x0000000b181b7223 */ /* 0x008fe40000000017 */
[----:B------:R-:W-:Y:S04]  /*05f0*/  LDS R23, [R2+0xa00] ;  /* 0x000a000002177984 */ /* 0x000fe80000000800 */
[----:B------:R-:W1:Y:S01]  /*0600*/  LDS.128 R8, [R5+0x50] ;  /* 0x0000500005087984 */ /* 0x000e620000000c00 */
[----:B--2---:R-:W-:-:S03]  /*0610*/  FFMA R27, R12, R25, R27 ;  /* 0x000000190c1b7223 */ /* 0x004fc6000000001b */
[----:B------:R-:W2:Y:S01]  /*0620*/  LDS R25, [R2+0xb00] ;  /* 0x000b000002197984 */ /* 0x000ea20000000800 */
[----:B------:R-:W-:-:S03]  /*0630*/  FFMA R12, R22, R13, R27 ;  /* 0x0000000d160c7223 */ /* 0x000fc6000000001b */
[----:B------:R-:W3:Y:S04]  /*0640*/  LDS R22, [R2+0xb80] ;  /* 0x000b800002167984 */ /* 0x000ee80000000800 */
[----:B------:R-:W-:Y:S01]  /*0650*/  LDS R24, [R2+0xc80] ;  /* 0x000c800002187984 */ /* 0x000fe20000000800 */
[----:B0-----:R-:W-:-:S04]  /*0660*/  FFMA R21, R21, R14, R12 ;  /* 0x0000000e15157223 */ /* 0x001fc8000000000c */
[----:B------:R-:W-:Y:S02]  /*0670*/  FFMA R27, R26, R15, R21 ;  /* 0x0000000f1a1b7223 */ /* 0x000fe40000000015 */
[----:B------:R-:W-:Y:S04]  /*0680*/  LDS R21, [R2+0xc00] ;  /* 0x000c000002157984 */ /* 0x000fe80000000800 */
[----:B------:R-:W0:Y:S01]  /*0690*/  LDS.128 R12, [R5+0x60] ;  /* 0x00006000050c7984 */ /* 0x000e220000000c00 */
[----:B-1----:R-:W-:-:S04]  /*06a0*/  FFMA R23, R8, R23, R27 ;  /* 0x0000001708177223 */ /* 0x002fc8000000001b */
[----:B------:R-:W-:Y:S02]  /*06b0*/  FFMA R20, R20, R9, R23 ;  /* 0x0000000914147223 */ /* 0x000fe40000000017 */
[----:B------:R-:W1:Y:S02]  /*06c0*/  LDS R23, [R2+0xd00] ;  /* 0x000d000002177984 */ /* 0x000e640000000800 */
[----:B--2---:R-:W-:Y:S02]  /*06d0*/  FFMA R25, R25, R10, R20 ;  /* 0x0000000a19197223 */ /* 0x004fe40000000014 */
[----:B------:R-:W2:Y:S02]  /*06e0*/  LDS R20, [R2+0xd80] ;  /* 0x000d800002147984 */ /* 0x000ea40000000800 */
[----:B---3--:R-:W-:Y:S02]  /*06f0*/  FFMA R27, R22, R11, R25 ;  /* 0x0000000b161b7223 */ /* 0x008fe40000000019 */
[----:B------:R-:W-:Y:S04]  /*0700*/  LDS R25, [R2+0xe00] ;  /* 0x000e000002197984 */ /* 0x000fe80000000800 */
[----:B------:R-:W3:Y:S04]  /*0710*/  LDS.128 R8, [R5+0x70] ;  /* 0x0000700005087984 */ /* 0x000ee80000000c00 */
[----:B------:R-:W4:Y:S01]  /*0720*/  LDS R22, [R2+0xe80] ;  /* 0x000e800002167984 */ /* 0x000f220000000800 */
[----:B0-----:R-:W-:-:S03]  /*0730*/  FFMA R27, R12, R21, R27 ;  /* 0x000000150c1b7223 */ /* 0x001fc6000000001b */
[----:B------:R-:W0:Y:S04]  /*0740*/  LDS R21, [R2+0xf00] ;  /* 0x000f000002157984 */ /* 0x000e280000000800 */
[----:B------:R-:W5:Y:S01]  /*0750*/  LDS R12, [R2+0xf80] ;  /* 0x000f8000020c7984 */ /* 0x000f620000000800 */
[----:B------:R-:W-:-:S04]  /*0760*/  FFMA R24, R24, R13, R27 ;  /* 0x0000000d18187223 */ /* 0x000fc8000000001b */
[----:B-1----:R-:W-:-:S04]  /*0770*/  FFMA R23, R23, R14, R24 ;  /* 0x0000000e17177223 */ /* 0x002fc80000000018 */
[----:B--2---:R-:W-:-:S04]  /*0780*/  FFMA R15, R20, R15, R23 ;  /* 0x0000000f140f7223 */ /* 0x004fc80000000017 */
[----:B---3--:R-:W-:-:S04]  /*0790*/  FFMA R15, R8, R25, R15 ;  /* 0x00000019080f7223 */ /* 0x008fc8000000000f */
[----:B----4-:R-:W-:Y:S01]  /*07a0*/  FFMA R22, R22, R9, R15 ;  /* 0x0000000916167223 */ /* 0x010fe2000000000f */
[----:B------:R-:W-:Y:S02]  /*07b0*/  IADD3 R16, PT, PT, R16, 0x20, RZ ;  /* 0x0000002010107810 */ /* 0x000fe40007ffe0ff */
[----:B------:R-:W-:Y:S02]  /*07c0*/  IADD3 R6, PT, PT, R6, 0x20, RZ ;  /* 0x0000002006067810 */ /* 0x000fe40007ffe0ff */
[----:B------:R-:W-:Y:S01]  /*07d0*/  LEA R7, R0, R7, 0x5 ;  /* 0x0000000700077211 */ /* 0x000fe200078e28ff */
[----:B0-----:R-:W-:-:S04]  /*07e0*/  FFMA R21, R21, R10, R22 ;  /* 0x0000000a15157223 */ /* 0x001fc80000000016 */
[----:B-----5:R-:W-:Y:S01]  /*07f0*/  FFMA R21, R12, R11, R21 ;  /* 0x0000000b0c157223 */ /* 0x020fe20000000015 */
[----:B------:R-:W-:Y:S06]  /*0800*/  BAR.SYNC.DEFER_BLOCKING 0x0 ;  /* 0x0000000000007b1d */ /* 0x000fec0000010000 */
[----:B------:R-:W-:Y:S05]  /*0810*/  BRA.U UP0, `(.L_x_1) ;  /* 0xfffffff900847547 */ /* 0x000fea000b83ffff */
.L_x_0:
[----:B------:R-:W0:Y:S02]  /*0820*/  LDCU.64 UR4, c[0x0][0x380] ;  /* 0x00007000ff0477ac */ /* 0x000e240008000a00 */
[----:B0-----:R-:W-:-:S04]  /*0830*/  ISETP.GE.AND P0, PT, R18, UR5, PT ;  /* 0x0000000512007c0c */ /* 0x001fc8000bf06270 */
[----:B------:R-:W-:-:S13]  /*0840*/  ISETP.GE.OR P0, PT, R19, UR4, P0 ;  /* 0x0000000413007c0c */ /* 0x000fda0008706670 */
[----:B------:R-:W-:Y:S05]  /*0850*/  @P0 EXIT ;  /* 0x000000000000094d */ /* 0x000fea0003800000 */
[----:B------:R-:W0:Y:S01]  /*0860*/  LDC.64 R2, c[0x0][0x3a0] ;  /* 0x0000e800ff027b82 */ /* 0x000e220000000a00 */
[----:B------:R-:W-:-:S04]  /*0870*/  IMAD R19, R19, UR5, R18 ;  /* 0x0000000513137c24 */ /* 0x000fc8000f8e0212 */
[----:B0-----:R-:W-:-:S05]  /*0880*/  IMAD.WIDE R2, R19, 0x4, R2 ;  /* 0x0000000413027825 */ /* 0x001fca00078e0202 */
[----:B------:R-:W-:Y:S01]  /*0890*/  STG.E desc[UR10][R2.64], R21 ;  /* 0x0000001502007986 */ /* 0x000fe2000c10190a */
[----:B------:R-:W-:Y:S05]  /*08a0*/  EXIT ;  /* 0x000000000000794d */ /* 0x000fea0003800000 */
.L_x_2:
[----:B------:R-:W-:-:S00]  /*08b0*/  BRA `(.L_x_2) ;  /* 0xfffffffc00fc7947 */ /* 0x000fc0000383ffff */
[----:B------:R-:W-:-:S00]  /*08c0*/  NOP ;  /* 0x0000000000007918 */ /* 0x000fc00000000000 */
        /* <DEDUP_REMOVED lines=11> */
.L_x_3:


//--------------------- .nv.shared._Z7mysgemmiiiPKfS0_Pf --------------------------
	.section	.nv.shared._Z7mysgemmiiiPKfS0_Pf,"aw",@nobits
	.sectionflags	@""
	.align	4
.nv.shared._Z7mysgemmiiiPKfS0_Pf:
	.zero		9216


//--------------------- .nv.shared.reserved.0     --------------------------
	.section	.nv.shared.reserved.0,"aw",@nobits
	.weak		__nv_reservedSMEM_offset_0_alias
	.size		__nv_reservedSMEM_offset_0_alias, 0, 64
	.other		__nv_reservedSMEM_offset_0_alias,@"STO_CUDA_RESERVED_SHARED STV_DEFAULT"
__nv_reservedSMEM_offset_0_alias:
	.zero		0
	.zero		64


//--------------------- .nv.constant0._Z7mysgemmiiiPKfS0_Pf --------------------------
	.section	.nv.constant0._Z7mysgemmiiiPKfS0_Pf,"a",@progbits
	.sectionflags	@""
	.align	4
.nv.constant0._Z7mysgemmiiiPKfS0_Pf:
	.zero		936


//--------------------- SYMBOLS --------------------------

	.type		.nv.reservedSmem.offset0,@object
	.size		.nv.reservedSmem.offset0,0x4
	.type		.nv.reservedSmem.cap,@object
	.size		.nv.reservedSmem.cap,0x4
